//
// Generated by NVIDIA NVVM Compiler
//
// Compiler Build ID: CL-36424714
// Cuda compilation tools, release 13.0, V13.0.88
// Based on NVVM 20.0.0
//

.version 9.0
.target sm_100
.address_size 64

	// .globl	_Z10reluKernelPfS_i
.global .align 1 .b8 _ZN34_INTERNAL_c246eecc_4_k_cu_befc90d74cuda3std3__45__cpo5beginE[1];
.global .align 1 .b8 _ZN34_INTERNAL_c246eecc_4_k_cu_befc90d74cuda3std3__45__cpo3endE[1];
.global .align 1 .b8 _ZN34_INTERNAL_c246eecc_4_k_cu_befc90d74cuda3std3__45__cpo6cbeginE[1];
.global .align 1 .b8 _ZN34_INTERNAL_c246eecc_4_k_cu_befc90d74cuda3std3__45__cpo4cendE[1];
.global .align 1 .b8 _ZN34_INTERNAL_c246eecc_4_k_cu_befc90d74cuda3std3__45__cpo6rbeginE[1];
.global .align 1 .b8 _ZN34_INTERNAL_c246eecc_4_k_cu_befc90d74cuda3std3__45__cpo4rendE[1];
.global .align 1 .b8 _ZN34_INTERNAL_c246eecc_4_k_cu_befc90d74cuda3std3__45__cpo7crbeginE[1];
.global .align 1 .b8 _ZN34_INTERNAL_c246eecc_4_k_cu_befc90d74cuda3std3__45__cpo5crendE[1];
.global .align 1 .b8 _ZN34_INTERNAL_c246eecc_4_k_cu_befc90d74cuda3std3__436_GLOBAL__N__c246eecc_4_k_cu_befc90d76ignoreE[1];
.global .align 1 .b8 _ZN34_INTERNAL_c246eecc_4_k_cu_befc90d74cuda3std3__419piecewise_constructE[1];
.global .align 1 .b8 _ZN34_INTERNAL_c246eecc_4_k_cu_befc90d74cuda3std3__48in_placeE[1];
.global .align 1 .b8 _ZN34_INTERNAL_c246eecc_4_k_cu_befc90d74cuda3std3__420unreachable_sentinelE[1];
.global .align 1 .b8 _ZN34_INTERNAL_c246eecc_4_k_cu_befc90d74cuda3std3__47nulloptE[1];
.global .align 1 .b8 _ZN34_INTERNAL_c246eecc_4_k_cu_befc90d74cuda3std3__48unexpectE[1];
.global .align 1 .b8 _ZN34_INTERNAL_c246eecc_4_k_cu_befc90d74cuda3std6ranges3__45__cpo4swapE[1];
.global .align 1 .b8 _ZN34_INTERNAL_c246eecc_4_k_cu_befc90d74cuda3std6ranges3__45__cpo9iter_moveE[1];
.global .align 1 .b8 _ZN34_INTERNAL_c246eecc_4_k_cu_befc90d74cuda3std6ranges3__45__cpo5beginE[1];
.global .align 1 .b8 _ZN34_INTERNAL_c246eecc_4_k_cu_befc90d74cuda3std6ranges3__45__cpo3endE[1];
.global .align 1 .b8 _ZN34_INTERNAL_c246eecc_4_k_cu_befc90d74cuda3std6ranges3__45__cpo6cbeginE[1];
.global .align 1 .b8 _ZN34_INTERNAL_c246eecc_4_k_cu_befc90d74cuda3std6ranges3__45__cpo4cendE[1];
.global .align 1 .b8 _ZN34_INTERNAL_c246eecc_4_k_cu_befc90d74cuda3std6ranges3__45__cpo7advanceE[1];
.global .align 1 .b8 _ZN34_INTERNAL_c246eecc_4_k_cu_befc90d74cuda3std6ranges3__45__cpo9iter_swapE[1];
.global .align 1 .b8 _ZN34_INTERNAL_c246eecc_4_k_cu_befc90d74cuda3std6ranges3__45__cpo4nextE[1];
.global .align 1 .b8 _ZN34_INTERNAL_c246eecc_4_k_cu_befc90d74cuda3std6ranges3__45__cpo4prevE[1];
.global .align 1 .b8 _ZN34_INTERNAL_c246eecc_4_k_cu_befc90d74cuda3std6ranges3__45__cpo4dataE[1];
.global .align 1 .b8 _ZN34_INTERNAL_c246eecc_4_k_cu_befc90d74cuda3std6ranges3__45__cpo5cdataE[1];
.global .align 1 .b8 _ZN34_INTERNAL_c246eecc_4_k_cu_befc90d74cuda3std6ranges3__45__cpo4sizeE[1];
.global .align 1 .b8 _ZN34_INTERNAL_c246eecc_4_k_cu_befc90d74cuda3std6ranges3__45__cpo5ssizeE[1];
.global .align 1 .b8 _ZN34_INTERNAL_c246eecc_4_k_cu_befc90d74cuda3std6ranges3__45__cpo8distanceE[1];
.global .align 1 .b8 _ZN34_INTERNAL_c246eecc_4_k_cu_befc90d76thrust24THRUST_300001_SM_1000_NS8cuda_cub3parE[1];
.global .align 1 .b8 _ZN34_INTERNAL_c246eecc_4_k_cu_befc90d76thrust24THRUST_300001_SM_1000_NS8cuda_cub10par_nosyncE[1];
.global .align 1 .b8 _ZN34_INTERNAL_c246eecc_4_k_cu_befc90d76thrust24THRUST_300001_SM_1000_NS6system6detail10sequential3seqE[1];
.global .align 1 .b8 _ZN34_INTERNAL_c246eecc_4_k_cu_befc90d76thrust24THRUST_300001_SM_1000_NS12placeholders2_1E[1];
.global .align 1 .b8 _ZN34_INTERNAL_c246eecc_4_k_cu_befc90d76thrust24THRUST_300001_SM_1000_NS12placeholders2_2E[1];
.global .align 1 .b8 _ZN34_INTERNAL_c246eecc_4_k_cu_befc90d76thrust24THRUST_300001_SM_1000_NS12placeholders2_3E[1];
.global .align 1 .b8 _ZN34_INTERNAL_c246eecc_4_k_cu_befc90d76thrust24THRUST_300001_SM_1000_NS12placeholders2_4E[1];
.global .align 1 .b8 _ZN34_INTERNAL_c246eecc_4_k_cu_befc90d76thrust24THRUST_300001_SM_1000_NS12placeholders2_5E[1];
.global .align 1 .b8 _ZN34_INTERNAL_c246eecc_4_k_cu_befc90d76thrust24THRUST_300001_SM_1000_NS12placeholders2_6E[1];
.global .align 1 .b8 _ZN34_INTERNAL_c246eecc_4_k_cu_befc90d76thrust24THRUST_300001_SM_1000_NS12placeholders2_7E[1];
.global .align 1 .b8 _ZN34_INTERNAL_c246eecc_4_k_cu_befc90d76thrust24THRUST_300001_SM_1000_NS12placeholders2_8E[1];
.global .align 1 .b8 _ZN34_INTERNAL_c246eecc_4_k_cu_befc90d76thrust24THRUST_300001_SM_1000_NS12placeholders2_9E[1];
.global .align 1 .b8 _ZN34_INTERNAL_c246eecc_4_k_cu_befc90d76thrust24THRUST_300001_SM_1000_NS12placeholders3_10E[1];
.global .align 1 .b8 _ZN34_INTERNAL_c246eecc_4_k_cu_befc90d76thrust24THRUST_300001_SM_1000_NS3seqE[1];

.visible .entry _Z10reluKernelPfS_i(
	.param .u64 .ptr .align 1 _Z10reluKernelPfS_i_param_0,
	.param .u64 .ptr .align 1 _Z10reluKernelPfS_i_param_1,
	.param .u32 _Z10reluKernelPfS_i_param_2
)
{
	.reg .pred 	%p<2>;
	.reg .b32 	%r<6>;
	.reg .b32 	%f<3>;
	.reg .b64 	%rd<8>;

	ld.param.u64 	%rd1, [_Z10reluKernelPfS_i_param_0];
	ld.param.u64 	%rd2, [_Z10reluKernelPfS_i_param_1];
	ld.param.u32 	%r2, [_Z10reluKernelPfS_i_param_2];
	mov.u32 	%r3, %ctaid.x;
	mov.u32 	%r4, %ntid.x;
	mov.u32 	%r5, %tid.x;
	mad.lo.s32 	%r1, %r3, %r4, %r5;
	setp.ge.s32 	%p1, %r1, %r2;
	@%p1 bra 	$L__BB0_2;
	cvta.to.global.u64 	%rd3, %rd2;
	cvta.to.global.u64 	%rd4, %rd1;
	mul.wide.s32 	%rd5, %r1, 4;
	add.s64 	%rd6, %rd4, %rd5;
	ld.global.f32 	%f1, [%rd6];
	max.f32 	%f2, %f1, 0f00000000;
	add.s64 	%rd7, %rd3, %rd5;
	st.global.f32 	[%rd7], %f2;
$L__BB0_2:
	ret;

}
	// .globl	_ZN3cub18CUB_300001_SM_10006detail11EmptyKernelIvEEvv
.visible .entry _ZN3cub18CUB_300001_SM_10006detail11EmptyKernelIvEEvv()
{


	ret;

}


// ===== COMPILED SASS (sm_100) =====

	.target	sm_100

	.elftype	@"ET_EXEC"


//--------------------- .note.nv.tkinfo           --------------------------
	.section	.note.nv.tkinfo,"",@"SHT_NOTE"
	.sectionflags	@"SHF_NOTE_NV_TKINFO"
	.tkinfo
        /*0018*/ 	.word	0x00000002
        /*0030*/ 	.string	""
        /*0030*/ 	.string	"ptxas"
        /*0030*/ 	.string	"Cuda compilation tools, release 13.0, V13.0.88"
        /*0030*/ 	.string	"Build cuda_13.0.r13.0/compiler.36424714_0"
        /*0030*/ 	.string	"-arch sm_100 -m 64 "



//--------------------- .note.nv.cuinfo           --------------------------
	.section	.note.nv.cuinfo,"",@"SHT_NOTE"
	.sectionflags	@"SHF_NOTE_NV_CUINFO"
        /*0018*/ 	.short	0x0002
        /*001a*/ 	.short	0x0064
        /*001c*/ 	.short	0x0082
	.zero		2


//--------------------- .nv.info                  --------------------------
	.section	.nv.info,"",@"SHT_CUDA_INFO"
	.align	4


	//----- nvinfo : EIATTR_REGCOUNT
	.align		4
        /*0000*/ 	.byte	0x04, 0x2f
        /*0002*/ 	.short	(.L_44 - .L_43)
	.align		4
.L_43:
        /*0004*/ 	.word	index@(_Z10reluKernelPfS_i)
        /*0008*/ 	.word	0x0000000a


	//----- nvinfo : EIATTR_FRAME_SIZE
	.align		4
.L_44:
        /*000c*/ 	.byte	0x04, 0x11
        /*000e*/ 	.short	(.L_46 - .L_45)
	.align		4
.L_45:
        /*0010*/ 	.word	index@(_Z10reluKernelPfS_i)
        /*0014*/ 	.word	0x00000000


	//----- nvinfo : EIATTR_REGCOUNT
	.align		4
.L_46:
        /*0018*/ 	.byte	0x04, 0x2f
        /*001a*/ 	.short	(.L_48 - .L_47)
	.align		4
.L_47:
        /*001c*/ 	.word	index@(_ZN3cub18CUB_300001_SM_10006detail11EmptyKernelIvEEvv)
        /*0020*/ 	.word	0x00000004


	//----- nvinfo : EIATTR_FRAME_SIZE
	.align		4
.L_48:
        /*0024*/ 	.byte	0x04, 0x11
        /*0026*/ 	.short	(.L_50 - .L_49)
	.align		4
.L_49:
        /*0028*/ 	.word	index@(_ZN3cub18CUB_300001_SM_10006detail11EmptyKernelIvEEvv)
        /*002c*/ 	.word	0x00000000


	//----- nvinfo : EIATTR_MIN_STACK_SIZE
	.align		4
.L_50:
        /*0030*/ 	.byte	0x04, 0x12
        /*0032*/ 	.short	(.L_52 - .L_51)
	.align		4
.L_51:
        /*0034*/ 	.word	index@(_ZN3cub18CUB_300001_SM_10006detail11EmptyKernelIvEEvv)
        /*0038*/ 	.word	0x00000000


	//----- nvinfo : EIATTR_MIN_STACK_SIZE
	.align		4
.L_52:
        /*003c*/ 	.byte	0x04, 0x12
        /*003e*/ 	.short	(.L_54 - .L_53)
	.align		4
.L_53:
        /*0040*/ 	.word	index@(_Z10reluKernelPfS_i)
        /*0044*/ 	.word	0x00000000
.L_54:


//--------------------- .nv.compat                --------------------------
	.section	.nv.compat,"",@"SHT_CUDA_COMPAT_INFO"
	.align	4
        /*0000*/ 	.byte	0x02, 0x09, 0x00, 0x00, 0x02, 0x02, 0x01, 0x00, 0x02, 0x05, 0x05, 0x00, 0x03, 0x07, 0x01, 0x01
        /*0010*/ 	.byte	0x02, 0x03, 0x00, 0x00, 0x02, 0x06, 0x01, 0x00, 0x04, 0x0b, 0x08, 0x00, 0x09, 0x00, 0x00, 0x00
        /*0020*/ 	.byte	0x00, 0x00, 0x00, 0x00


//--------------------- .nv.info._ZN3cub18CUB_300001_SM_10006detail11EmptyKernelIvEEvv --------------------------
	.section	.nv.info._ZN3cub18CUB_300001_SM_10006detail11EmptyKernelIvEEvv,"",@"SHT_CUDA_INFO"
	.sectionflags	@""
	.align	4


	//----- nvinfo : EIATTR_CUDA_API_VERSION
	.align		4
        /*0000*/ 	.byte	0x04, 0x37
        /*0002*/ 	.short	(.L_56 - .L_55)
.L_55:
        /*0004*/ 	.word	0x00000082


	//----- nvinfo : EIATTR_SPARSE_MMA_MASK
	.align		4
.L_56:
        /*0008*/ 	.byte	0x03, 0x50
        /*000a*/ 	.short	0x0000


	//----- nvinfo : EIATTR_MAXREG_COUNT
	.align		4
        /*000c*/ 	.byte	0x03, 0x1b
        /*000e*/ 	.short	0x00ff


	//----- nvinfo : EIATTR_MERCURY_ISA_VERSION
	.align		4
        /*0010*/ 	.byte	0x03, 0x5f
        /*0012*/ 	.short	0x0101


	//----- nvinfo : EIATTR_VRC_CTA_INIT_COUNT
	.align		4
        /*0014*/ 	.byte	0x02, 0x4a
	.zero		1
	.zero		1


	//----- nvinfo : EIATTR_EXIT_INSTR_OFFSETS
	.align		4
        /*0018*/ 	.byte	0x04, 0x1c
        /*001a*/ 	.short	(.L_58 - .L_57)


	//   ....[0]....
.L_57:
        /*001c*/ 	.word	0x00000010


	//----- nvinfo : EIATTR_SW_WAR
	.align		4
.L_58:
        /*0020*/ 	.byte	0x04, 0x36
        /*0022*/ 	.short	(.L_60 - .L_59)
.L_59:
        /*0024*/ 	.word	0x00000008
.L_60:


//--------------------- .nv.info._Z10reluKernelPfS_i --------------------------
	.section	.nv.info._Z10reluKernelPfS_i,"",@"SHT_CUDA_INFO"
	.sectionflags	@""
	.align	4


	//----- nvinfo : EIATTR_CUDA_API_VERSION
	.align		4
        /*0000*/ 	.byte	0x04, 0x37
        /*0002*/ 	.short	(.L_62 - .L_61)
.L_61:
        /*0004*/ 	.word	0x00000082


	//----- nvinfo : EIATTR_KPARAM_INFO
	.align		4
.L_62:
        /*0008*/ 	.byte	0x04, 0x17
        /*000a*/ 	.short	(.L_64 - .L_63)
.L_63:
        /*000c*/ 	.word	0x00000000
        /*0010*/ 	.short	0x0002
        /*0012*/ 	.short	0x0010
        /*0014*/ 	.byte	0x00, 0xf0, 0x11, 0x00


	//----- nvinfo : EIATTR_KPARAM_INFO
	.align		4
.L_64:
        /*0018*/ 	.byte	0x04, 0x17
        /*001a*/ 	.short	(.L_66 - .L_65)
.L_65:
        /*001c*/ 	.word	0x00000000
        /*0020*/ 	.short	0x0001
        /*0022*/ 	.short	0x0008
        /*0024*/ 	.byte	0x00, 0xf5, 0x21, 0x00


	//----- nvinfo : EIATTR_KPARAM_INFO
	.align		4
.L_66:
        /*0028*/ 	.byte	0x04, 0x17
        /*002a*/ 	.short	(.L_68 - .L_67)
.L_67:
        /*002c*/ 	.word	0x00000000
        /*0030*/ 	.short	0x0000
        /*0032*/ 	.short	0x0000
        /*0034*/ 	.byte	0x00, 0xf5, 0x21, 0x00


	//----- nvinfo : EIATTR_SPARSE_MMA_MASK
	.align		4
.L_68:
        /*0038*/ 	.byte	0x03, 0x50
        /*003a*/ 	.short	0x0000


	//----- nvinfo : EIATTR_MAXREG_COUNT
	.align		4
        /*003c*/ 	.byte	0x03, 0x1b
        /*003e*/ 	.short	0x00ff


	//----- nvinfo : EIATTR_MERCURY_ISA_VERSION
	.align		4
        /*0040*/ 	.byte	0x03, 0x5f
        /*0042*/ 	.short	0x0101


	//----- nvinfo : EIATTR_VRC_CTA_INIT_COUNT
	.align		4
        /*0044*/ 	.byte	0x02, 0x4a
	.zero		1
	.zero		1


	//----- nvinfo : EIATTR_EXIT_INSTR_OFFSETS
	.align		4
        /*0048*/ 	.byte	0x04, 0x1c
        /*004a*/ 	.short	(.L_70 - .L_69)


	//   ....[0]....
.L_69:
        /*004c*/ 	.word	0x00000070


	//   ....[1]....
        /*0050*/ 	.word	0x00000100


	//----- nvinfo : EIATTR_CBANK_PARAM_SIZE
	.align		4
.L_70:
        /*0054*/ 	.byte	0x03, 0x19
        /*0056*/ 	.short	0x0014


	//----- nvinfo : EIATTR_PARAM_CBANK
	.align		4
        /*0058*/ 	.byte	0x04, 0x0a
        /*005a*/ 	.short	(.L_72 - .L_71)
	.align		4
.L_71:
        /*005c*/ 	.word	index@(.nv.constant0._Z10reluKernelPfS_i)
        /*0060*/ 	.short	0x0380
        /*0062*/ 	.short	0x0014


	//----- nvinfo : EIATTR_SW_WAR
	.align		4
.L_72:
        /*0064*/ 	.byte	0x04, 0x36
        /*0066*/ 	.short	(.L_74 - .L_73)
.L_73:
        /*0068*/ 	.word	0x00000008
.L_74:


//--------------------- .nv.callgraph             --------------------------
	.section	.nv.callgraph,"",@"SHT_CUDA_CALLGRAPH"
	.align	4
	.sectionentsize	8
	.align		4
        /*0000*/ 	.word	0x00000000
	.align		4
        /*0004*/ 	.word	0xffffffff
	.align		4
        /*0008*/ 	.word	0x00000000
	.align		4
        /*000c*/ 	.word	0xfffffffe
	.align		4
        /*0010*/ 	.word	0x00000000
	.align		4
        /*0014*/ 	.word	0xfffffffd
	.align		4
        /*0018*/ 	.word	0x00000000
	.align		4
        /*001c*/ 	.word	0xfffffffc


//--------------------- .nv.constant4             --------------------------
	.section	.nv.constant4,"a",@progbits
	.align	8
	.align		8
.nv.constant4:
        /*0000*/ 	.dword	_ZN34_INTERNAL_c246eecc_4_k_cu_befc90d74cuda3std3__45__cpo5beginE
	.align		8
        /*0008*/ 	.dword	_ZN34_INTERNAL_c246eecc_4_k_cu_befc90d74cuda3std3__45__cpo3endE
	.align		8
        /*0010*/ 	.dword	_ZN34_INTERNAL_c246eecc_4_k_cu_befc90d74cuda3std3__45__cpo6cbeginE
	.align		8
        /*0018*/ 	.dword	_ZN34_INTERNAL_c246eecc_4_k_cu_befc90d74cuda3std3__45__cpo4cendE
	.align		8
        /*0020*/ 	.dword	_ZN34_INTERNAL_c246eecc_4_k_cu_befc90d74cuda3std3__45__cpo6rbeginE
	.align		8
        /*0028*/ 	.dword	_ZN34_INTERNAL_c246eecc_4_k_cu_befc90d74cuda3std3__45__cpo4rendE
	.align		8
        /*0030*/ 	.dword	_ZN34_INTERNAL_c246eecc_4_k_cu_befc90d74cuda3std3__45__cpo7crbeginE
	.align		8
        /*0038*/ 	.dword	_ZN34_INTERNAL_c246eecc_4_k_cu_befc90d74cuda3std3__45__cpo5crendE
	.align		8
        /*0040*/ 	.dword	_ZN34_INTERNAL_c246eecc_4_k_cu_befc90d74cuda3std3__436_GLOBAL__N__c246eecc_4_k_cu_befc90d76ignoreE
	.align		8
        /*0048*/ 	.dword	_ZN34_INTERNAL_c246eecc_4_k_cu_befc90d74cuda3std3__419piecewise_constructE
	.align		8
        /*0050*/ 	.dword	_ZN34_INTERNAL_c246eecc_4_k_cu_befc90d74cuda3std3__48in_placeE
	.align		8
        /*0058*/ 	.dword	_ZN34_INTERNAL_c246eecc_4_k_cu_befc90d74cuda3std3__420unreachable_sentinelE
	.align		8
        /*0060*/ 	.dword	_ZN34_INTERNAL_c246eecc_4_k_cu_befc90d74cuda3std3__47nulloptE
	.align		8
        /*0068*/ 	.dword	_ZN34_INTERNAL_c246eecc_4_k_cu_befc90d74cuda3std3__48unexpectE
	.align		8
        /*0070*/ 	.dword	_ZN34_INTERNAL_c246eecc_4_k_cu_befc90d74cuda3std6ranges3__45__cpo4swapE
	.align		8
        /*0078*/ 	.dword	_ZN34_INTERNAL_c246eecc_4_k_cu_befc90d74cuda3std6ranges3__45__cpo9iter_moveE
	.align		8
        /*0080*/ 	.dword	_ZN34_INTERNAL_c246eecc_4_k_cu_befc90d74cuda3std6ranges3__45__cpo5beginE
	.align		8
        /*0088*/ 	.dword	_ZN34_INTERNAL_c246eecc_4_k_cu_befc90d74cuda3std6ranges3__45__cpo3endE
	.align		8
        /*0090*/ 	.dword	_ZN34_INTERNAL_c246eecc_4_k_cu_befc90d74cuda3std6ranges3__45__cpo6cbeginE
	.align		8
        /*0098*/ 	.dword	_ZN34_INTERNAL_c246eecc_4_k_cu_befc90d74cuda3std6ranges3__45__cpo4cendE
	.align		8
        /*00a0*/ 	.dword	_ZN34_INTERNAL_c246eecc_4_k_cu_befc90d74cuda3std6ranges3__45__cpo7advanceE
	.align		8
        /*00a8*/ 	.dword	_ZN34_INTERNAL_c246eecc_4_k_cu_befc90d74cuda3std6ranges3__45__cpo9iter_swapE
	.align		8
        /*00b0*/ 	.dword	_ZN34_INTERNAL_c246eecc_4_k_cu_befc90d74cuda3std6ranges3__45__cpo4nextE
	.align		8
        /*00b8*/ 	.dword	_ZN34_INTERNAL_c246eecc_4_k_cu_befc90d74cuda3std6ranges3__45__cpo4prevE
	.align		8
        /*00c0*/ 	.dword	_ZN34_INTERNAL_c246eecc_4_k_cu_befc90d74cuda3std6ranges3__45__cpo4dataE
	.align		8
        /*00c8*/ 	.dword	_ZN34_INTERNAL_c246eecc_4_k_cu_befc90d74cuda3std6ranges3__45__cpo5cdataE
	.align		8
        /*00d0*/ 	.dword	_ZN34_INTERNAL_c246eecc_4_k_cu_befc90d74cuda3std6ranges3__45__cpo4sizeE
	.align		8
        /*00d8*/ 	.dword	_ZN34_INTERNAL_c246eecc_4_k_cu_befc90d74cuda3std6ranges3__45__cpo5ssizeE
	.align		8
        /*00e0*/ 	.dword	_ZN34_INTERNAL_c246eecc_4_k_cu_befc90d74cuda3std6ranges3__45__cpo8distanceE
	.align		8
        /*00e8*/ 	.dword	_ZN34_INTERNAL_c246eecc_4_k_cu_befc90d76thrust24THRUST_300001_SM_1000_NS8cuda_cub3parE
	.align		8
        /*00f0*/ 	.dword	_ZN34_INTERNAL_c246eecc_4_k_cu_befc90d76thrust24THRUST_300001_SM_1000_NS8cuda_cub10par_nosyncE
	.align		8
        /*00f8*/ 	.dword	_ZN34_INTERNAL_c246eecc_4_k_cu_befc90d76thrust24THRUST_300001_SM_1000_NS6system6detail10sequential3seqE
	.align		8
        /*0100*/ 	.dword	_ZN34_INTERNAL_c246eecc_4_k_cu_befc90d76thrust24THRUST_300001_SM_1000_NS12placeholders2_1E
	.align		8
        /*0108*/ 	.dword	_ZN34_INTERNAL_c246eecc_4_k_cu_befc90d76thrust24THRUST_300001_SM_1000_NS12placeholders2_2E
	.align		8
        /*0110*/ 	.dword	_ZN34_INTERNAL_c246eecc_4_k_cu_befc90d76thrust24THRUST_300001_SM_1000_NS12placeholders2_3E
	.align		8
        /*0118*/ 	.dword	_ZN34_INTERNAL_c246eecc_4_k_cu_befc90d76thrust24THRUST_300001_SM_1000_NS12placeholders2_4E
	.align		8
        /*0120*/ 	.dword	_ZN34_INTERNAL_c246eecc_4_k_cu_befc90d76thrust24THRUST_300001_SM_1000_NS12placeholders2_5E
	.align		8
        /*0128*/ 	.dword	_ZN34_INTERNAL_c246eecc_4_k_cu_befc90d76thrust24THRUST_300001_SM_1000_NS12placeholders2_6E
	.align		8
        /*0130*/ 	.dword	_ZN34_INTERNAL_c246eecc_4_k_cu_befc90d76thrust24THRUST_300001_SM_1000_NS12placeholders2_7E
	.align		8
        /*0138*/ 	.dword	_ZN34_INTERNAL_c246eecc_4_k_cu_befc90d76thrust24THRUST_300001_SM_1000_NS12placeholders2_8E
	.align		8
        /*0140*/ 	.dword	_ZN34_INTERNAL_c246eecc_4_k_cu_befc90d76thrust24THRUST_300001_SM_1000_NS12placeholders2_9E
	.align		8
        /*0148*/ 	.dword	_ZN34_INTERNAL_c246eecc_4_k_cu_befc90d76thrust24THRUST_300001_SM_1000_NS12placeholders3_10E
	.align		8
        /*0150*/ 	.dword	_ZN34_INTERNAL_c246eecc_4_k_cu_befc90d76thrust24THRUST_300001_SM_1000_NS3seqE


//--------------------- .text._ZN3cub18CUB_300001_SM_10006detail11EmptyKernelIvEEvv --------------------------
	.section	.text._ZN3cub18CUB_300001_SM_10006detail11EmptyKernelIvEEvv,"ax",@progbits
	.align	128
        .global         _ZN3cub18CUB_300001_SM_10006detail11EmptyKernelIvEEvv
        .type           _ZN3cub18CUB_300001_SM_10006detail11EmptyKernelIvEEvv,@function
        .size           _ZN3cub18CUB_300001_SM_10006detail11EmptyKernelIvEEvv,(.L_x_2 - _ZN3cub18CUB_300001_SM_10006detail11EmptyKernelIvEEvv)
        .other          _ZN3cub18CUB_300001_SM_10006detail11EmptyKernelIvEEvv,@"STO_CUDA_ENTRY STV_DEFAULT"
_ZN3cub18CUB_300001_SM_10006detail11EmptyKernelIvEEvv:
.text._ZN3cub18CUB_300001_SM_10006detail11EmptyKernelIvEEvv:
[----:B------:R-:W-:Y:S01]  /*0000*/  LDC R1, c[0x0][0x37c] ;  /* 0x0000df00ff017b82 */ /* 0x000fe20000000800 */
[----:B------:R-:W-:Y:S05]  /*0010*/  EXIT ;  /* 0x000000000000794d */ /* 0x000fea0003800000 */
.L_x_0:
[----:B------:R-:W-:-:S00]  /*0020*/  BRA `(.L_x_0) ;  /* 0xfffffffc00fc7947 */ /* 0x000fc0000383ffff */
[----:B------:R-:W-:-:S00]  /*0030*/  NOP ;  /* 0x0000000000007918 */ /* 0x000fc00000000000 */
        /* <DEDUP_REMOVED lines=12> */
.L_x_2:


//--------------------- .text._Z10reluKernelPfS_i --------------------------
	.section	.text._Z10reluKernelPfS_i,"ax",@progbits
	.align	128
        .global         _Z10reluKernelPfS_i
        .type           _Z10reluKernelPfS_i,@function
        .size           _Z10reluKernelPfS_i,(.L_x_3 - _Z10reluKernelPfS_i)
        .other          _Z10reluKernelPfS_i,@"STO_CUDA_ENTRY STV_DEFAULT"
_Z10reluKernelPfS_i:
.text._Z10reluKernelPfS_i:
[----:B------:R-:W-:Y:S01]  /*0000*/  LDC R1, c[0x0][0x37c] ;  /* 0x0000df00ff017b82 */ /* 0x000fe20000000800 */
[----:B------:R-:W0:Y:S07]  /*0010*/  S2R R0, SR_TID.X ;  /* 0x0000000000007919 */ /* 0x000e2e0000002100 */
[----:B------:R-:W0:Y:S01]  /*0020*/  S2UR UR4, SR_CTAID.X ;  /* 0x00000000000479c3 */ /* 0x000e220000002500 */
[----:B------:R-:W1:Y:S07]  /*0030*/  LDCU UR5, c[0x0][0x390] ;  /* 0x00007200ff0577ac */ /* 0x000e6e0008000800 */
[----:B------:R-:W0:Y:S02]  /*0040*/  LDC R7, c[0x0][0x360] ;  /* 0x0000d800ff077b82 */ /* 0x000e240000000800 */
[----:B0-----:R-:W-:-:S05]  /*0050*/  IMAD R7, R7, UR4, R0 ;  /* 0x0000000407077c24 */ /* 0x001fca000f8e0200 */
[----:B-1----:R-:W-:-:S13]  /*0060*/  ISETP.GE.AND P0, PT, R7, UR5, PT ;  /* 0x0000000507007c0c */ /* 0x002fda000bf06270 */
[----:B------:R-:W-:Y:S05]  /*0070*/  @P0 EXIT ;  /* 0x000000000000094d */ /* 0x000fea0003800000 */
[----:B------:R-:W0:Y:S01]  /*0080*/  LDC.64 R2, c[0x0][0x380] ;  /* 0x0000e000ff027b82 */ /* 0x000e220000000a00 */
[----:B------:R-:W1:Y:S07]  /*0090*/  LDCU.64 UR4, c[0x0][0x358] ;  /* 0x00006b00ff0477ac */ /* 0x000e6e0008000a00 */
[----:B------:R-:W2:Y:S01]  /*00a0*/  LDC.64 R4, c[0x0][0x388] ;  /* 0x0000e200ff047b82 */ /* 0x000ea20000000a00 */
[----:B0-----:R-:W-:-:S06]  /*00b0*/  IMAD.WIDE R2, R7, 0x4, R2 ;  /* 0x0000000407027825 */ /* 0x001fcc00078e0202 */
[----:B-1----:R-:W3:Y:S01]  /*00c0*/  LDG.E R2, desc[UR4][R2.64] ;  /* 0x0000000402027981 */ /* 0x002ee2000c1e1900 */
[----:B--2---:R-:W-:Y:S01]  /*00d0*/  IMAD.WIDE R4, R7, 0x4, R4 ;  /* 0x0000000407047825 */ /* 0x004fe200078e0204 */
[----:B---3--:R-:W-:-:S05]  /*00e0*/  FMNMX R7, RZ, R2, !PT ;  /* 0x00000002ff077209 */ /* 0x008fca0007800000 */
[----:B------:R-:W-:Y:S01]  /*00f0*/  STG.E desc[UR4][R4.64], R7 ;  /* 0x0000000704007986 */ /* 0x000fe2000c101904 */
[----:B------:R-:W-:Y:S05]  /*0100*/  EXIT ;  /* 0x000000000000794d */ /* 0x000fea0003800000 */
.L_x_1:
        /* <DEDUP_REMOVED lines=15> */
.L_x_3:


//--------------------- .nv.shared.reserved.0     --------------------------
	.section	.nv.shared.reserved.0,"aw",@nobits
	.weak		__nv_reservedSMEM_offset_0_alias
	.size		__nv_reservedSMEM_offset_0_alias, 0, 64
	.other		__nv_reservedSMEM_offset_0_alias,@"STO_CUDA_RESERVED_SHARED STV_DEFAULT"
__nv_reservedSMEM_offset_0_alias:
	.zero		0
	.zero		64


//--------------------- .nv.global                --------------------------
	.section	.nv.global,"aw",@nobits
.nv.global:
	.type		_ZN34_INTERNAL_c246eecc_4_k_cu_befc90d76thrust24THRUST_300001_SM_1000_NS3seqE,@object
	.size		_ZN34_INTERNAL_c246eecc_4_k_cu_befc90d76thrust24THRUST_300001_SM_1000_NS3seqE,(_ZN34_INTERNAL_c246eecc_4_k_cu_befc90d74cuda3std3__48in_placeE - _ZN34_INTERNAL_c246eecc_4_k_cu_befc90d76thrust24THRUST_300001_SM_1000_NS3seqE)
_ZN34_INTERNAL_c246eecc_4_k_cu_befc90d76thrust24THRUST_300001_SM_1000_NS3seqE:
	.zero		1
	.type		_ZN34_INTERNAL_c246eecc_4_k_cu_befc90d74cuda3std3__48in_placeE,@object
	.size		_ZN34_INTERNAL_c246eecc_4_k_cu_befc90d74cuda3std3__48in_placeE,(_ZN34_INTERNAL_c246eecc_4_k_cu_befc90d74cuda3std6ranges3__45__cpo4sizeE - _ZN34_INTERNAL_c246eecc_4_k_cu_befc90d74cuda3std3__48in_placeE)
_ZN34_INTERNAL_c246eecc_4_k_cu_befc90d74cuda3std3__48in_placeE:
	.zero		1
	.type		_ZN34_INTERNAL_c246eecc_4_k_cu_befc90d74cuda3std6ranges3__45__cpo4sizeE,@object
	.size		_ZN34_INTERNAL_c246eecc_4_k_cu_befc90d74cuda3std6ranges3__45__cpo4sizeE,(_ZN34_INTERNAL_c246eecc_4_k_cu_befc90d76thrust24THRUST_300001_SM_1000_NS12placeholders2_3E - _ZN34_INTERNAL_c246eecc_4_k_cu_befc90d74cuda3std6ranges3__45__cpo4sizeE)
_ZN34_INTERNAL_c246eecc_4_k_cu_befc90d74cuda3std6ranges3__45__cpo4sizeE:
	.zero		1
	.type		_ZN34_INTERNAL_c246eecc_4_k_cu_befc90d76thrust24THRUST_300001_SM_1000_NS12placeholders2_3E,@object
	.size		_ZN34_INTERNAL_c246eecc_4_k_cu_befc90d76thrust24THRUST_300001_SM_1000_NS12placeholders2_3E,(_ZN34_INTERNAL_c246eecc_4_k_cu_befc90d74cuda3std3__45__cpo6cbeginE - _ZN34_INTERNAL_c246eecc_4_k_cu_befc90d76thrust24THRUST_300001_SM_1000_NS12placeholders2_3E)
_ZN34_INTERNAL_c246eecc_4_k_cu_befc90d76thrust24THRUST_300001_SM_1000_NS12placeholders2_3E:
	.zero		1
	.type		_ZN34_INTERNAL_c246eecc_4_k_cu_befc90d74cuda3std3__45__cpo6cbeginE,@object
	.size		_ZN34_INTERNAL_c246eecc_4_k_cu_befc90d74cuda3std3__45__cpo6cbeginE,(_ZN34_INTERNAL_c246eecc_4_k_cu_befc90d74cuda3std6ranges3__45__cpo6cbeginE - _ZN34_INTERNAL_c246eecc_4_k_cu_befc90d74cuda3std3__45__cpo6cbeginE)
_ZN34_INTERNAL_c246eecc_4_k_cu_befc90d74cuda3std3__45__cpo6cbeginE:
	.zero		1
	.type		_ZN34_INTERNAL_c246eecc_4_k_cu_befc90d74cuda3std6ranges3__45__cpo6cbeginE,@object
	.size		_ZN34_INTERNAL_c246eecc_4_k_cu_befc90d74cuda3std6ranges3__45__cpo6cbeginE,(_ZN34_INTERNAL_c246eecc_4_k_cu_befc90d76thrust24THRUST_300001_SM_1000_NS12placeholders2_7E - _ZN34_INTERNAL_c246eecc_4_k_cu_befc90d74cuda3std6ranges3__45__cpo6cbeginE)
_ZN34_INTERNAL_c246eecc_4_k_cu_befc90d74cuda3std6ranges3__45__cpo6cbeginE:
	.zero		1
	.type		_ZN34_INTERNAL_c246eecc_4_k_cu_befc90d76thrust24THRUST_300001_SM_1000_NS12placeholders2_7E,@object
	.size		_ZN34_INTERNAL_c246eecc_4_k_cu_befc90d76thrust24THRUST_300001_SM_1000_NS12placeholders2_7E,(_ZN34_INTERNAL_c246eecc_4_k_cu_befc90d74cuda3std3__45__cpo7crbeginE - _ZN34_INTERNAL_c246eecc_4_k_cu_befc90d76thrust24THRUST_300001_SM_1000_NS12placeholders2_7E)
_ZN34_INTERNAL_c246eecc_4_k_cu_befc90d76thrust24THRUST_300001_SM_1000_NS12placeholders2_7E:
	.zero		1
	.type		_ZN34_INTERNAL_c246eecc_4_k_cu_befc90d74cuda3std3__45__cpo7crbeginE,@object
	.size		_ZN34_INTERNAL_c246eecc_4_k_cu_befc90d74cuda3std3__45__cpo7crbeginE,(_ZN34_INTERNAL_c246eecc_4_k_cu_befc90d74cuda3std6ranges3__45__cpo4nextE - _ZN34_INTERNAL_c246eecc_4_k_cu_befc90d74cuda3std3__45__cpo7crbeginE)
_ZN34_INTERNAL_c246eecc_4_k_cu_befc90d74cuda3std3__45__cpo7crbeginE:
	.zero		1
	.type		_ZN34_INTERNAL_c246eecc_4_k_cu_befc90d74cuda3std6ranges3__45__cpo4nextE,@object
	.size		_ZN34_INTERNAL_c246eecc_4_k_cu_befc90d74cuda3std6ranges3__45__cpo4nextE,(_ZN34_INTERNAL_c246eecc_4_k_cu_befc90d74cuda3std6ranges3__45__cpo4swapE - _ZN34_INTERNAL_c246eecc_4_k_cu_befc90d74cuda3std6ranges3__45__cpo4nextE)
_ZN34_INTERNAL_c246eecc_4_k_cu_befc90d74cuda3std6ranges3__45__cpo4nextE:
	.zero		1
	.type		_ZN34_INTERNAL_c246eecc_4_k_cu_befc90d74cuda3std6ranges3__45__cpo4swapE,@object
	.size		_ZN34_INTERNAL_c246eecc_4_k_cu_befc90d74cuda3std6ranges3__45__cpo4swapE,(_ZN34_INTERNAL_c246eecc_4_k_cu_befc90d76thrust24THRUST_300001_SM_1000_NS8cuda_cub10par_nosyncE - _ZN34_INTERNAL_c246eecc_4_k_cu_befc90d74cuda3std6ranges3__45__cpo4swapE)
_ZN34_INTERNAL_c246eecc_4_k_cu_befc90d74cuda3std6ranges3__45__cpo4swapE:
	.zero		1
	.type		_ZN34_INTERNAL_c246eecc_4_k_cu_befc90d76thrust24THRUST_300001_SM_1000_NS8cuda_cub10par_nosyncE,@object
	.size		_ZN34_INTERNAL_c246eecc_4_k_cu_befc90d76thrust24THRUST_300001_SM_1000_NS8cuda_cub10par_nosyncE,(_ZN34_INTERNAL_c246eecc_4_k_cu_befc90d76thrust24THRUST_300001_SM_1000_NS12placeholders2_9E - _ZN34_INTERNAL_c246eecc_4_k_cu_befc90d76thrust24THRUST_300001_SM_1000_NS8cuda_cub10par_nosyncE)
_ZN34_INTERNAL_c246eecc_4_k_cu_befc90d76thrust24THRUST_300001_SM_1000_NS8cuda_cub10par_nosyncE:
	.zero		1
	.type		_ZN34_INTERNAL_c246eecc_4_k_cu_befc90d76thrust24THRUST_300001_SM_1000_NS12placeholders2_9E,@object
	.size		_ZN34_INTERNAL_c246eecc_4_k_cu_befc90d76thrust24THRUST_300001_SM_1000_NS12placeholders2_9E,(_ZN34_INTERNAL_c246eecc_4_k_cu_befc90d74cuda3std3__436_GLOBAL__N__c246eecc_4_k_cu_befc90d76ignoreE - _ZN34_INTERNAL_c246eecc_4_k_cu_befc90d76thrust24THRUST_300001_SM_1000_NS12placeholders2_9E)
_ZN34_INTERNAL_c246eecc_4_k_cu_befc90d76thrust24THRUST_300001_SM_1000_NS12placeholders2_9E:
	.zero		1
	.type		_ZN34_INTERNAL_c246eecc_4_k_cu_befc90d74cuda3std3__436_GLOBAL__N__c246eecc_4_k_cu_befc90d76ignoreE,@object
	.size		_ZN34_INTERNAL_c246eecc_4_k_cu_befc90d74cuda3std3__436_GLOBAL__N__c246eecc_4_k_cu_befc90d76ignoreE,(_ZN34_INTERNAL_c246eecc_4_k_cu_befc90d74cuda3std6ranges3__45__cpo4dataE - _ZN34_INTERNAL_c246eecc_4_k_cu_befc90d74cuda3std3__436_GLOBAL__N__c246eecc_4_k_cu_befc90d76ignoreE)
_ZN34_INTERNAL_c246eecc_4_k_cu_befc90d74cuda3std3__436_GLOBAL__N__c246eecc_4_k_cu_befc90d76ignoreE:
	.zero		1
	.type		_ZN34_INTERNAL_c246eecc_4_k_cu_befc90d74cuda3std6ranges3__45__cpo4dataE,@object
	.size		_ZN34_INTERNAL_c246eecc_4_k_cu_befc90d74cuda3std6ranges3__45__cpo4dataE,(_ZN34_INTERNAL_c246eecc_4_k_cu_befc90d76thrust24THRUST_300001_SM_1000_NS12placeholders2_1E - _ZN34_INTERNAL_c246eecc_4_k_cu_befc90d74cuda3std6ranges3__45__cpo4dataE)
_ZN34_INTERNAL_c246eecc_4_k_cu_befc90d74cuda3std6ranges3__45__cpo4dataE:
	.zero		1
	.type		_ZN34_INTERNAL_c246eecc_4_k_cu_befc90d76thrust24THRUST_300001_SM_1000_NS12placeholders2_1E,@object
	.size		_ZN34_INTERNAL_c246eecc_4_k_cu_befc90d76thrust24THRUST_300001_SM_1000_NS12placeholders2_1E,(_ZN34_INTERNAL_c246eecc_4_k_cu_befc90d74cuda3std3__45__cpo5beginE - _ZN34_INTERNAL_c246eecc_4_k_cu_befc90d76thrust24THRUST_300001_SM_1000_NS12placeholders2_1E)
_ZN34_INTERNAL_c246eecc_4_k_cu_befc90d76thrust24THRUST_300001_SM_1000_NS12placeholders2_1E:
	.zero		1
	.type		_ZN34_INTERNAL_c246eecc_4_k_cu_befc90d74cuda3std3__45__cpo5beginE,@object
	.size		_ZN34_INTERNAL_c246eecc_4_k_cu_befc90d74cuda3std3__45__cpo5beginE,(_ZN34_INTERNAL_c246eecc_4_k_cu_befc90d74cuda3std6ranges3__45__cpo5beginE - _ZN34_INTERNAL_c246eecc_4_k_cu_befc90d74cuda3std3__45__cpo5beginE)
_ZN34_INTERNAL_c246eecc_4_k_cu_befc90d74cuda3std3__45__cpo5beginE:
	.zero		1
	.type		_ZN34_INTERNAL_c246eecc_4_k_cu_befc90d74cuda3std6ranges3__45__cpo5beginE,@object
	.size		_ZN34_INTERNAL_c246eecc_4_k_cu_befc90d74cuda3std6ranges3__45__cpo5beginE,(_ZN34_INTERNAL_c246eecc_4_k_cu_befc90d76thrust24THRUST_300001_SM_1000_NS12placeholders2_5E - _ZN34_INTERNAL_c246eecc_4_k_cu_befc90d74cuda3std6ranges3__45__cpo5beginE)
_ZN34_INTERNAL_c246eecc_4_k_cu_befc90d74cuda3std6ranges3__45__cpo5beginE:
	.zero		1
	.type		_ZN34_INTERNAL_c246eecc_4_k_cu_befc90d76thrust24THRUST_300001_SM_1000_NS12placeholders2_5E,@object
	.size		_ZN34_INTERNAL_c246eecc_4_k_cu_befc90d76thrust24THRUST_300001_SM_1000_NS12placeholders2_5E,(_ZN34_INTERNAL_c246eecc_4_k_cu_befc90d74cuda3std3__45__cpo6rbeginE - _ZN34_INTERNAL_c246eecc_4_k_cu_befc90d76thrust24THRUST_300001_SM_1000_NS12placeholders2_5E)
_ZN34_INTERNAL_c246eecc_4_k_cu_befc90d76thrust24THRUST_300001_SM_1000_NS12placeholders2_5E:
	.zero		1
	.type		_ZN34_INTERNAL_c246eecc_4_k_cu_befc90d74cuda3std3__45__cpo6rbeginE,@object
	.size		_ZN34_INTERNAL_c246eecc_4_k_cu_befc90d74cuda3std3__45__cpo6rbeginE,(_ZN34_INTERNAL_c246eecc_4_k_cu_befc90d74cuda3std6ranges3__45__cpo7advanceE - _ZN34_INTERNAL_c246eecc_4_k_cu_befc90d74cuda3std3__45__cpo6rbeginE)
_ZN34_INTERNAL_c246eecc_4_k_cu_befc90d74cuda3std3__45__cpo6rbeginE:
	.zero		1
	.type		_ZN34_INTERNAL_c246eecc_4_k_cu_befc90d74cuda3std6ranges3__45__cpo7advanceE,@object
	.size		_ZN34_INTERNAL_c246eecc_4_k_cu_befc90d74cuda3std6ranges3__45__cpo7advanceE,(_ZN34_INTERNAL_c246eecc_4_k_cu_befc90d74cuda3std3__47nulloptE - _ZN34_INTERNAL_c246eecc_4_k_cu_befc90d74cuda3std6ranges3__45__cpo7advanceE)
_ZN34_INTERNAL_c246eecc_4_k_cu_befc90d74cuda3std6ranges3__45__cpo7advanceE:
	.zero		1
	.type		_ZN34_INTERNAL_c246eecc_4_k_cu_befc90d74cuda3std3__47nulloptE,@object
	.size		_ZN34_INTERNAL_c246eecc_4_k_cu_befc90d74cuda3std3__47nulloptE,(_ZN34_INTERNAL_c246eecc_4_k_cu_befc90d74cuda3std6ranges3__45__cpo8distanceE - _ZN34_INTERNAL_c246eecc_4_k_cu_befc90d74cuda3std3__47nulloptE)
_ZN34_INTERNAL_c246eecc_4_k_cu_befc90d74cuda3std3__47nulloptE:
	.zero		1
	.type		_ZN34_INTERNAL_c246eecc_4_k_cu_befc90d74cuda3std6ranges3__45__cpo8distanceE,@object
	.size		_ZN34_INTERNAL_c246eecc_4_k_cu_befc90d74cuda3std6ranges3__45__cpo8distanceE,(_ZN34_INTERNAL_c246eecc_4_k_cu_befc90d76thrust24THRUST_300001_SM_1000_NS12placeholders3_10E - _ZN34_INTERNAL_c246eecc_4_k_cu_befc90d74cuda3std6ranges3__45__cpo8distanceE)
_ZN34_INTERNAL_c246eecc_4_k_cu_befc90d74cuda3std6ranges3__45__cpo8distanceE:
	.zero		1
	.type		_ZN34_INTERNAL_c246eecc_4_k_cu_befc90d76thrust24THRUST_300001_SM_1000_NS12placeholders3_10E,@object
	.size		_ZN34_INTERNAL_c246eecc_4_k_cu_befc90d76thrust24THRUST_300001_SM_1000_NS12placeholders3_10E,(_ZN34_INTERNAL_c246eecc_4_k_cu_befc90d74cuda3std3__419piecewise_constructE - _ZN34_INTERNAL_c246eecc_4_k_cu_befc90d76thrust24THRUST_300001_SM_1000_NS12placeholders3_10E)
_ZN34_INTERNAL_c246eecc_4_k_cu_befc90d76thrust24THRUST_300001_SM_1000_NS12placeholders3_10E:
	.zero		1
	.type		_ZN34_INTERNAL_c246eecc_4_k_cu_befc90d74cuda3std3__419piecewise_constructE,@object
	.size		_ZN34_INTERNAL_c246eecc_4_k_cu_befc90d74cuda3std3__419piecewise_constructE,(_ZN34_INTERNAL_c246eecc_4_k_cu_befc90d74cuda3std6ranges3__45__cpo5cdataE - _ZN34_INTERNAL_c246eecc_4_k_cu_befc90d74cuda3std3__419piecewise_constructE)
_ZN34_INTERNAL_c246eecc_4_k_cu_befc90d74cuda3std3__419piecewise_constructE:
	.zero		1
	.type		_ZN34_INTERNAL_c246eecc_4_k_cu_befc90d74cuda3std6ranges3__45__cpo5cdataE,@object
	.size		_ZN34_INTERNAL_c246eecc_4_k_cu_befc90d74cuda3std6ranges3__45__cpo5cdataE,(_ZN34_INTERNAL_c246eecc_4_k_cu_befc90d76thrust24THRUST_300001_SM_1000_NS12placeholders2_2E - _ZN34_INTERNAL_c246eecc_4_k_cu_befc90d74cuda3std6ranges3__45__cpo5cdataE)
_ZN34_INTERNAL_c246eecc_4_k_cu_befc90d74cuda3std6ranges3__45__cpo5cdataE:
	.zero		1
	.type		_ZN34_INTERNAL_c246eecc_4_k_cu_befc90d76thrust24THRUST_300001_SM_1000_NS12placeholders2_2E,@object
	.size		_ZN34_INTERNAL_c246eecc_4_k_cu_befc90d76thrust24THRUST_300001_SM_1000_NS12placeholders2_2E,(_ZN34_INTERNAL_c246eecc_4_k_cu_befc90d74cuda3std3__45__cpo3endE - _ZN34_INTERNAL_c246eecc_4_k_cu_befc90d76thrust24THRUST_300001_SM_1000_NS12placeholders2_2E)
_ZN34_INTERNAL_c246eecc_4_k_cu_befc90d76thrust24THRUST_300001_SM_1000_NS12placeholders2_2E:
	.zero		1
	.type		_ZN34_INTERNAL_c246eecc_4_k_cu_befc90d74cuda3std3__45__cpo3endE,@object
	.size		_ZN34_INTERNAL_c246eecc_4_k_cu_befc90d74cuda3std3__45__cpo3endE,(_ZN34_INTERNAL_c246eecc_4_k_cu_befc90d74cuda3std6ranges3__45__cpo3endE - _ZN34_INTERNAL_c246eecc_4_k_cu_befc90d74cuda3std3__45__cpo3endE)
_ZN34_INTERNAL_c246eecc_4_k_cu_befc90d74cuda3std3__45__cpo3endE:
	.zero		1
	.type		_ZN34_INTERNAL_c246eecc_4_k_cu_befc90d74cuda3std6ranges3__45__cpo3endE,@object
	.size		_ZN34_INTERNAL_c246eecc_4_k_cu_befc90d74cuda3std6ranges3__45__cpo3endE,(_ZN34_INTERNAL_c246eecc_4_k_cu_befc90d76thrust24THRUST_300001_SM_1000_NS12placeholders2_6E - _ZN34_INTERNAL_c246eecc_4_k_cu_befc90d74cuda3std6ranges3__45__cpo3endE)
_ZN34_INTERNAL_c246eecc_4_k_cu_befc90d74cuda3std6ranges3__45__cpo3endE:
	.zero		1
	.type		_ZN34_INTERNAL_c246eecc_4_k_cu_befc90d76thrust24THRUST_300001_SM_1000_NS12placeholders2_6E,@object
	.size		_ZN34_INTERNAL_c246eecc_4_k_cu_befc90d76thrust24THRUST_300001_SM_1000_NS12placeholders2_6E,(_ZN34_INTERNAL_c246eecc_4_k_cu_befc90d74cuda3std3__45__cpo4rendE - _ZN34_INTERNAL_c246eecc_4_k_cu_befc90d76thrust24THRUST_300001_SM_1000_NS12placeholders2_6E)
_ZN34_INTERNAL_c246eecc_4_k_cu_befc90d76thrust24THRUST_300001_SM_1000_NS12placeholders2_6E:
	.zero		1
	.type		_ZN34_INTERNAL_c246eecc_4_k_cu_befc90d74cuda3std3__45__cpo4rendE,@object
	.size		_ZN34_INTERNAL_c246eecc_4_k_cu_befc90d74cuda3std3__45__cpo4rendE,(_ZN34_INTERNAL_c246eecc_4_k_cu_befc90d74cuda3std6ranges3__45__cpo9iter_swapE - _ZN34_INTERNAL_c246eecc_4_k_cu_befc90d74cuda3std3__45__cpo4rendE)
_ZN34_INTERNAL_c246eecc_4_k_cu_befc90d74cuda3std3__45__cpo4rendE:
	.zero		1
	.type		_ZN34_INTERNAL_c246eecc_4_k_cu_befc90d74cuda3std6ranges3__45__cpo9iter_swapE,@object
	.size		_ZN34_INTERNAL_c246eecc_4_k_cu_befc90d74cuda3std6ranges3__45__cpo9iter_swapE,(_ZN34_INTERNAL_c246eecc_4_k_cu_befc90d74cuda3std3__48unexpectE - _ZN34_INTERNAL_c246eecc_4_k_cu_befc90d74cuda3std6ranges3__45__cpo9iter_swapE)
_ZN34_INTERNAL_c246eecc_4_k_cu_befc90d74cuda3std6ranges3__45__cpo9iter_swapE:
	.zero		1
	.type		_ZN34_INTERNAL_c246eecc_4_k_cu_befc90d74cuda3std3__48unexpectE,@object
	.size		_ZN34_INTERNAL_c246eecc_4_k_cu_befc90d74cuda3std3__48unexpectE,(_ZN34_INTERNAL_c246eecc_4_k_cu_befc90d76thrust24THRUST_300001_SM_1000_NS8cuda_cub3parE - _ZN34_INTERNAL_c246eecc_4_k_cu_befc90d74cuda3std3__48unexpectE)
_ZN34_INTERNAL_c246eecc_4_k_cu_befc90d74cuda3std3__48unexpectE:
	.zero		1
	.type		_ZN34_INTERNAL_c246eecc_4_k_cu_befc90d76thrust24THRUST_300001_SM_1000_NS8cuda_cub3parE,@object
	.size		_ZN34_INTERNAL_c246eecc_4_k_cu_befc90d76thrust24THRUST_300001_SM_1000_NS8cuda_cub3parE,(_ZN34_INTERNAL_c246eecc_4_k_cu_befc90d76thrust24THRUST_300001_SM_1000_NS12placeholders2_4E - _ZN34_INTERNAL_c246eecc_4_k_cu_befc90d76thrust24THRUST_300001_SM_1000_NS8cuda_cub3parE)
_ZN34_INTERNAL_c246eecc_4_k_cu_befc90d76thrust24THRUST_300001_SM_1000_NS8cuda_cub3parE:
	.zero		1
	.type		_ZN34_INTERNAL_c246eecc_4_k_cu_befc90d76thrust24THRUST_300001_SM_1000_NS12placeholders2_4E,@object
	.size		_ZN34_INTERNAL_c246eecc_4_k_cu_befc90d76thrust24THRUST_300001_SM_1000_NS12placeholders2_4E,(_ZN34_INTERNAL_c246eecc_4_k_cu_befc90d74cuda3std3__45__cpo4cendE - _ZN34_INTERNAL_c246eecc_4_k_cu_befc90d76thrust24THRUST_300001_SM_1000_NS12placeholders2_4E)
_ZN34_INTERNAL_c246eecc_4_k_cu_befc90d76thrust24THRUST_300001_SM_1000_NS12placeholders2_4E:
	.zero		1
	.type		_ZN34_INTERNAL_c246eecc_4_k_cu_befc90d74cuda3std3__45__cpo4cendE,@object
	.size		_ZN34_INTERNAL_c246eecc_4_k_cu_befc90d74cuda3std3__45__cpo4cendE,(_ZN34_INTERNAL_c246eecc_4_k_cu_befc90d74cuda3std6ranges3__45__cpo4cendE - _ZN34_INTERNAL_c246eecc_4_k_cu_befc90d74cuda3std3__45__cpo4cendE)
_ZN34_INTERNAL_c246eecc_4_k_cu_befc90d74cuda3std3__45__cpo4cendE:
	.zero		1
	.type		_ZN34_INTERNAL_c246eecc_4_k_cu_befc90d74cuda3std6ranges3__45__cpo4cendE,@object
	.size		_ZN34_INTERNAL_c246eecc_4_k_cu_befc90d74cuda3std6ranges3__45__cpo4cendE,(_ZN34_INTERNAL_c246eecc_4_k_cu_befc90d74cuda3std3__420unreachable_sentinelE - _ZN34_INTERNAL_c246eecc_4_k_cu_befc90d74cuda3std6ranges3__45__cpo4cendE)
_ZN34_INTERNAL_c246eecc_4_k_cu_befc90d74cuda3std6ranges3__45__cpo4cendE:
	.zero		1
	.type		_ZN34_INTERNAL_c246eecc_4_k_cu_befc90d74cuda3std3__420unreachable_sentinelE,@object
	.size		_ZN34_INTERNAL_c246eecc_4_k_cu_befc90d74cuda3std3__420unreachable_sentinelE,(_ZN34_INTERNAL_c246eecc_4_k_cu_befc90d74cuda3std6ranges3__45__cpo5ssizeE - _ZN34_INTERNAL_c246eecc_4_k_cu_befc90d74cuda3std3__420unreachable_sentinelE)
_ZN34_INTERNAL_c246eecc_4_k_cu_befc90d74cuda3std3__420unreachable_sentinelE:
	.zero		1
	.type		_ZN34_INTERNAL_c246eecc_4_k_cu_befc90d74cuda3std6ranges3__45__cpo5ssizeE,@object
	.size		_ZN34_INTERNAL_c246eecc_4_k_cu_befc90d74cuda3std6ranges3__45__cpo5ssizeE,(_ZN34_INTERNAL_c246eecc_4_k_cu_befc90d76thrust24THRUST_300001_SM_1000_NS12placeholders2_8E - _ZN34_INTERNAL_c246eecc_4_k_cu_befc90d74cuda3std6ranges3__45__cpo5ssizeE)
_ZN34_INTERNAL_c246eecc_4_k_cu_befc90d74cuda3std6ranges3__45__cpo5ssizeE:
	.zero		1
	.type		_ZN34_INTERNAL_c246eecc_4_k_cu_befc90d76thrust24THRUST_300001_SM_1000_NS12placeholders2_8E,@object
	.size		_ZN34_INTERNAL_c246eecc_4_k_cu_befc90d76thrust24THRUST_300001_SM_1000_NS12placeholders2_8E,(_ZN34_INTERNAL_c246eecc_4_k_cu_befc90d74cuda3std3__45__cpo5crendE - _ZN34_INTERNAL_c246eecc_4_k_cu_befc90d76thrust24THRUST_300001_SM_1000_NS12placeholders2_8E)
_ZN34_INTERNAL_c246eecc_4_k_cu_befc90d76thrust24THRUST_300001_SM_1000_NS12placeholders2_8E:
	.zero		1
	.type		_ZN34_INTERNAL_c246eecc_4_k_cu_befc90d74cuda3std3__45__cpo5crendE,@object
	.size		_ZN34_INTERNAL_c246eecc_4_k_cu_befc90d74cuda3std3__45__cpo5crendE,(_ZN34_INTERNAL_c246eecc_4_k_cu_befc90d74cuda3std6ranges3__45__cpo4prevE - _ZN34_INTERNAL_c246eecc_4_k_cu_befc90d74cuda3std3__45__cpo5crendE)
_ZN34_INTERNAL_c246eecc_4_k_cu_befc90d74cuda3std3__45__cpo5crendE:
	.zero		1
	.type		_ZN34_INTERNAL_c246eecc_4_k_cu_befc90d74cuda3std6ranges3__45__cpo4prevE,@object
	.size		_ZN34_INTERNAL_c246eecc_4_k_cu_befc90d74cuda3std6ranges3__45__cpo4prevE,(_ZN34_INTERNAL_c246eecc_4_k_cu_befc90d74cuda3std6ranges3__45__cpo9iter_moveE - _ZN34_INTERNAL_c246eecc_4_k_cu_befc90d74cuda3std6ranges3__45__cpo4prevE)
_ZN34_INTERNAL_c246eecc_4_k_cu_befc90d74cuda3std6ranges3__45__cpo4prevE:
	.zero		1
	.type		_ZN34_INTERNAL_c246eecc_4_k_cu_befc90d74cuda3std6ranges3__45__cpo9iter_moveE,@object
	.size		_ZN34_INTERNAL_c246eecc_4_k_cu_befc90d74cuda3std6ranges3__45__cpo9iter_moveE,(_ZN34_INTERNAL_c246eecc_4_k_cu_befc90d76thrust24THRUST_300001_SM_1000_NS6system6detail10sequential3seqE - _ZN34_INTERNAL_c246eecc_4_k_cu_befc90d74cuda3std6ranges3__45__cpo9iter_moveE)
_ZN34_INTERNAL_c246eecc_4_k_cu_befc90d74cuda3std6ranges3__45__cpo9iter_moveE:
	.zero		1
	.type		_ZN34_INTERNAL_c246eecc_4_k_cu_befc90d76thrust24THRUST_300001_SM_1000_NS6system6detail10sequential3seqE,@object
	.size		_ZN34_INTERNAL_c246eecc_4_k_cu_befc90d76thrust24THRUST_300001_SM_1000_NS6system6detail10sequential3seqE,(.L_31 - _ZN34_INTERNAL_c246eecc_4_k_cu_befc90d76thrust24THRUST_300001_SM_1000_NS6system6detail10sequential3seqE)
_ZN34_INTERNAL_c246eecc_4_k_cu_befc90d76thrust24THRUST_300001_SM_1000_NS6system6detail10sequential3seqE:
	.zero		1
.L_31:


//--------------------- .nv.constant0._ZN3cub18CUB_300001_SM_10006detail11EmptyKernelIvEEvv --------------------------
	.section	.nv.constant0._ZN3cub18CUB_300001_SM_10006detail11EmptyKernelIvEEvv,"a",@progbits
	.sectionflags	@""
	.align	4
.nv.constant0._ZN3cub18CUB_300001_SM_10006detail11EmptyKernelIvEEvv:
	.zero		896


//--------------------- .nv.constant0._Z10reluKernelPfS_i --------------------------
	.section	.nv.constant0._Z10reluKernelPfS_i,"a",@progbits
	.sectionflags	@""
	.align	4
.nv.constant0._Z10reluKernelPfS_i:
	.zero		916


//--------------------- SYMBOLS --------------------------

	.type		.nv.reservedSmem.offset0,@object
	.size		.nv.reservedSmem.offset0,0x4
